	.headerflags	@"EF_CUDA_TEXMODE_UNIFIED EF_CUDA_64BIT_ADDRESS EF_CUDA_ACCELERATORS EF_CUDA_SM90 EF_CUDA_VIRTUAL_SM(EF_CUDA_SM90)"
	.elftype	@"ET_EXEC"


//--------------------- .nv.info                  --------------------------
	.section	.nv.info,"",@"SHT_CUDA_INFO"
	.align	4


	//----- nvinfo : EIATTR_REGCOUNT
	.align		4
        /*0000*/ 	.byte	0x04, 0x2f
        /*0002*/ 	.short	(.L_3 - .L_2)
	.align		4
.L_2:
        /*0004*/ 	.word	index@(triton_poi_fused__native_batch_norm_legit_no_training_convolution_relu_2)
        /*0008*/ 	.word	0x00000016


	//----- nvinfo : EIATTR_MIN_STACK_SIZE
	.align		4
.L_3:
        /*000c*/ 	.byte	0x04, 0x12
        /*000e*/ 	.short	(.L_5 - .L_4)
	.align		4
.L_4:
        /*0010*/ 	.word	index@(triton_poi_fused__native_batch_norm_legit_no_training_convolution_relu_2)
        /*0014*/ 	.word	0x00000000


	//----- nvinfo : EIATTR_FRAME_SIZE
	.align		4
.L_5:
        /*0018*/ 	.byte	0x04, 0x11
        /*001a*/ 	.short	(.L_7 - .L_6)
	.align		4
.L_6:
        /*001c*/ 	.word	index@(triton_poi_fused__native_batch_norm_legit_no_training_convolution_relu_2)
        /*0020*/ 	.word	0x00000000


	//----- nvinfo : EIATTR_MIN_STACK_SIZE
	.align		4
.L_7:
        /*0024*/ 	.byte	0x04, 0x12
        /*0026*/ 	.short	(.L_9 - .L_8)
	.align		4
.L_8:
        /*0028*/ 	.word	index@(triton_poi_fused__native_batch_norm_legit_no_training_convolution_relu_2)
        /*002c*/ 	.word	0x00000000
.L_9:


//--------------------- .nv.info.triton_poi_fused__native_batch_norm_legit_no_training_convolution_relu_2 --------------------------
	.section	.nv.info.triton_poi_fused__native_batch_norm_legit_no_training_convolution_relu_2,"",@"SHT_CUDA_INFO"
	.sectionflags	@""
	.align	4


	//----- nvinfo : EIATTR_CUDA_API_VERSION
	.align		4
        /*0000*/ 	.byte	0x04, 0x37
        /*0002*/ 	.short	(.L_11 - .L_10)
.L_10:
        /*0004*/ 	.word	0x0000007c


	//----- nvinfo : EIATTR_KPARAM_INFO
	.align		4
.L_11:
        /*0008*/ 	.byte	0x04, 0x17
        /*000a*/ 	.short	(.L_13 - .L_12)
.L_12:
        /*000c*/ 	.word	0x00000000
        /*0010*/ 	.short	0x0007
        /*0012*/ 	.short	0x0038
        /*0014*/ 	.byte	0x00, 0xf0, 0x11, 0x00


	//----- nvinfo : EIATTR_KPARAM_INFO
	.align		4
.L_13:
        /*0018*/ 	.byte	0x04, 0x17
        /*001a*/ 	.short	(.L_15 - .L_14)
.L_14:
        /*001c*/ 	.word	0x00000000
        /*0020*/ 	.short	0x0006
        /*0022*/ 	.short	0x0030
        /*0024*/ 	.byte	0x00, 0xf4, 0x21, 0x00


	//----- nvinfo : EIATTR_KPARAM_INFO
	.align		4
.L_15:
        /*0028*/ 	.byte	0x04, 0x17
        /*002a*/ 	.short	(.L_17 - .L_16)
.L_16:
        /*002c*/ 	.word	0x00000000
        /*0030*/ 	.short	0x0005
        /*0032*/ 	.short	0x0028
        /*0034*/ 	.byte	0x00, 0xf4, 0x21, 0x00


	//----- nvinfo : EIATTR_KPARAM_INFO
	.align		4
.L_17:
        /*0038*/ 	.byte	0x04, 0x17
        /*003a*/ 	.short	(.L_19 - .L_18)
.L_18:
        /*003c*/ 	.word	0x00000000
        /*0040*/ 	.short	0x0004
        /*0042*/ 	.short	0x0020
        /*0044*/ 	.byte	0x00, 0xf4, 0x21, 0x00


	//----- nvinfo : EIATTR_KPARAM_INFO
	.align		4
.L_19:
        /*0048*/ 	.byte	0x04, 0x17
        /*004a*/ 	.short	(.L_21 - .L_20)
.L_20:
        /*004c*/ 	.word	0x00000000
        /*0050*/ 	.short	0x0003
        /*0052*/ 	.short	0x0018
        /*0054*/ 	.byte	0x00, 0xf4, 0x21, 0x00


	//----- nvinfo : EIATTR_KPARAM_INFO
	.align		4
.L_21:
        /*0058*/ 	.byte	0x04, 0x17
        /*005a*/ 	.short	(.L_23 - .L_22)
.L_22:
        /*005c*/ 	.word	0x00000000
        /*0060*/ 	.short	0x0002
        /*0062*/ 	.short	0x0010
        /*0064*/ 	.byte	0x00, 0xf4, 0x21, 0x00


	//----- nvinfo : EIATTR_KPARAM_INFO
	.align		4
.L_23:
        /*0068*/ 	.byte	0x04, 0x17
        /*006a*/ 	.short	(.L_25 - .L_24)
.L_24:
        /*006c*/ 	.word	0x00000000
        /*0070*/ 	.short	0x0001
        /*0072*/ 	.short	0x0008
        /*0074*/ 	.byte	0x00, 0xf4, 0x21, 0x00


	//----- nvinfo : EIATTR_KPARAM_INFO
	.align		4
.L_25:
        /*0078*/ 	.byte	0x04, 0x17
        /*007a*/ 	.short	(.L_27 - .L_26)
.L_26:
        /*007c*/ 	.word	0x00000000
        /*0080*/ 	.short	0x0000
        /*0082*/ 	.short	0x0000
        /*0084*/ 	.byte	0x00, 0xf4, 0x21, 0x00


	//----- nvinfo : EIATTR_SPARSE_MMA_MASK
	.align		4
.L_27:
        /*0088*/ 	.byte	0x03, 0x50
        /*008a*/ 	.short	0x0000


	//----- nvinfo : EIATTR_MAXREG_COUNT
	.align		4
        /*008c*/ 	.byte	0x03, 0x1b
        /*008e*/ 	.short	0x00ff


	//----- nvinfo : EIATTR_EXIT_INSTR_OFFSETS
	.align		4
        /*0090*/ 	.byte	0x04, 0x1c
        /*0092*/ 	.short	(.L_29 - .L_28)


	//   ....[0]....
.L_28:
        /*0094*/ 	.word	0x000003b0


	//----- nvinfo : EIATTR_REQNTID
	.align		4
.L_29:
        /*0098*/ 	.byte	0x04, 0x10
        /*009a*/ 	.short	(.L_31 - .L_30)
.L_30:
        /*009c*/ 	.word	0x00000100
        /*00a0*/ 	.word	0x00000001
        /*00a4*/ 	.word	0x00000001


	//----- nvinfo : EIATTR_CBANK_PARAM_SIZE
	.align		4
.L_31:
        /*00a8*/ 	.byte	0x03, 0x19
        /*00aa*/ 	.short	0x003c


	//----- nvinfo : EIATTR_PARAM_CBANK
	.align		4
        /*00ac*/ 	.byte	0x04, 0x0a
        /*00ae*/ 	.short	(.L_33 - .L_32)
	.align		4
.L_32:
        /*00b0*/ 	.word	index@(.nv.constant0.triton_poi_fused__native_batch_norm_legit_no_training_convolution_relu_2)
        /*00b4*/ 	.short	0x0210
        /*00b6*/ 	.short	0x003c


	//----- nvinfo : EIATTR_SW_WAR
	.align		4
.L_33:
        /*00b8*/ 	.byte	0x04, 0x36
        /*00ba*/ 	.short	(.L_35 - .L_34)
.L_34:
        /*00bc*/ 	.word	0x00000008
.L_35:


//--------------------- .nv.callgraph             --------------------------
	.section	.nv.callgraph,"",@"SHT_CUDA_CALLGRAPH"
	.align	4
	.sectionentsize	8
	.align		4
        /*0000*/ 	.word	0x00000000
	.align		4
        /*0004*/ 	.word	0xffffffff
	.align		4
        /*0008*/ 	.word	0x00000000
	.align		4
        /*000c*/ 	.word	0xfffffffe
	.align		4
        /*0010*/ 	.word	0x00000000
	.align		4
        /*0014*/ 	.word	0xfffffffd
	.align		4
        /*0018*/ 	.word	0x00000000
	.align		4
        /*001c*/ 	.word	0xfffffffc


//--------------------- .nv.constant4             --------------------------
	.section	.nv.constant4,"a",@progbits
	.align	8
	.align		8
.nv.constant4:
        /*0000*/ 	.dword	_$_str
	.align		8
        /*0008*/ 	.dword	_$_str_$_2


//--------------------- .text.triton_poi_fused__native_batch_norm_legit_no_training_convolution_relu_2 --------------------------
	.section	.text.triton_poi_fused__native_batch_norm_legit_no_training_convolution_relu_2,"ax",@progbits
	.align	128
        .global         triton_poi_fused__native_batch_norm_legit_no_training_convolution_relu_2
        .type           triton_poi_fused__native_batch_norm_legit_no_training_convolution_relu_2,@function
        .size           triton_poi_fused__native_batch_norm_legit_no_training_convolution_relu_2,(.L_x_1 - triton_poi_fused__native_batch_norm_legit_no_training_convolution_relu_2)
        .other          triton_poi_fused__native_batch_norm_legit_no_training_convolution_relu_2,@"STO_CUDA_ENTRY STV_DEFAULT"
triton_poi_fused__native_batch_norm_legit_no_training_convolution_relu_2:
.text.triton_poi_fused__native_batch_norm_legit_no_training_convolution_relu_2:
[----:B------:R-:W-:Y:S01]  /*0000*/  LDC R1, c[0x0][0x28] ;  /* 0x00000a00ff017b82 */ /* 0x000fe20000000800 */
[----:B------:R-:W1:Y:S07]  /*0010*/  S2R R0, SR_TID.X ;  /* 0x0000000000007919 */ /* 0x000e6e0000002100 */
[----:B------:R-:W2:Y:S01]  /*0020*/  LDC.64 R12, c[0x0][0x228] ;  /* 0x00008a00ff0c7b82 */ /* 0x000ea20000000a00 */
[----:B------:R-:W-:Y:S01]  /*0030*/  ULDC.64 UR4, c[0x0][0x208] ;  /* 0x0000820000047ab9 */ /* 0x000fe20000000a00 */
[----:B------:R-:W3:Y:S06]  /*0040*/  S2R R5, SR_CTAID.X ;  /* 0x0000000000057919 */ /* 0x000eec0000002500 */
[----:B------:R-:W4:Y:S08]  /*0050*/  LDC.64 R10, c[0x0][0x218] ;  /* 0x00008600ff0a7b82 */ /* 0x000f300000000a00 */
[----:B------:R-:W5:Y:S08]  /*0060*/  LDC.64 R14, c[0x0][0x220] ;  /* 0x00008800ff0e7b82 */ /* 0x000f700000000a00 */
[----:B------:R-:W5:Y:S01]  /*0070*/  LDC.64 R16, c[0x0][0x230] ;  /* 0x00008c00ff107b82 */ /* 0x000f620000000a00 */
[----:B-1----:R-:W-:-:S07]  /*0080*/  SHF.L.U32 R0, R0, 0x1, RZ ;  /* 0x0000000100007819 */ /* 0x002fce00000006ff */
[----:B------:R-:W1:Y:S01]  /*0090*/  LDC.64 R6, c[0x0][0x238] ;  /* 0x00008e00ff067b82 */ /* 0x000e620000000a00 */
[----:B---3--:R-:W-:Y:S02]  /*00a0*/  SHF.R.S32.HI R3, RZ, 0x16, R5 ;  /* 0x00000016ff037819 */ /* 0x008fe40000011405 */
[----:B------:R-:W-:Y:S02]  /*00b0*/  LOP3.LUT R0, R0, 0x1fe, RZ, 0xc0, !PT ;  /* 0x000001fe00007812 */ /* 0x000fe400078ec0ff */
[----:B------:R-:W-:Y:S02]  /*00c0*/  SGXT R3, R3, 0x1 ;  /* 0x000000010303781a */ /* 0x000fe40000000200 */
[----:B------:R-:W-:-:S04]  /*00d0*/  LEA R0, R5, R0, 0x9 ;  /* 0x0000000005007211 */ /* 0x000fc800078e48ff */
[----:B------:R-:W-:-:S04]  /*00e0*/  LEA.HI R3, R3, R0, RZ, 0xc ;  /* 0x0000000003037211 */ /* 0x000fc800078f60ff */
[----:B------:R-:W-:-:S04]  /*00f0*/  SHF.R.S32.HI R3, RZ, 0xc, R3 ;  /* 0x0000000cff037819 */ /* 0x000fc80000011403 */
[----:B------:R-:W-:-:S04]  /*0100*/  LEA.HI R2, R3, R3, RZ, 0x7 ;  /* 0x0000000303027211 */ /* 0x000fc800078f38ff */
[----:B------:R-:W-:-:S04]  /*0110*/  LOP3.LUT R2, R2, 0xffffff80, RZ, 0xc0, !PT ;  /* 0xffffff8002027812 */ /* 0x000fc800078ec0ff */
[----:B------:R-:W-:Y:S02]  /*0120*/  IADD3 R19, R3, -R2, RZ ;  /* 0x8000000203137210 */ /* 0x000fe40007ffe0ff */
[----:B------:R-:W3:Y:S03]  /*0130*/  LDC.64 R2, c[0x0][0x210] ;  /* 0x00008400ff027b82 */ /* 0x000ee60000000a00 */
[----:B--2---:R-:W-:-:S05]  /*0140*/  IMAD.WIDE R12, R19, 0x4, R12 ;  /* 0x00000004130c7825 */ /* 0x004fca00078e020c */
[----:B------:R2:W2:Y:S01]  /*0150*/  LDG.E.EL R18, desc[UR4][R12.64] ;  /* 0x000000040c127981 */ /* 0x0004a2000c2e1900 */
[----:B----4-:R-:W-:-:S05]  /*0160*/  IMAD.WIDE R10, R19, 0x4, R10 ;  /* 0x00000004130a7825 */ /* 0x010fca00078e020a */
[----:B------:R-:W4:Y:S01]  /*0170*/  LDG.E.EL R8, desc[UR4][R10.64] ;  /* 0x000000040a087981 */ /* 0x000f22000c2e1900 */
[----:B---3--:R-:W-:-:S05]  /*0180*/  IMAD.WIDE R2, R0, 0x4, R2 ;  /* 0x0000000400027825 */ /* 0x008fca00078e0202 */
[----:B------:R-:W4:Y:S01]  /*0190*/  LDG.E.64 R4, desc[UR4][R2.64] ;  /* 0x0000000402047981 */ /* 0x000f22000c1e1b00 */
[----:B-----5:R-:W-:-:S04]  /*01a0*/  IMAD.WIDE R14, R19, 0x4, R14 ;  /* 0x00000004130e7825 */ /* 0x020fc800078e020e */
[C---:B0-2---:R-:W-:Y:S01]  /*01b0*/  IMAD.WIDE R12, R19.reuse, 0x4, R16 ;  /* 0x00000004130c7825 */ /* 0x045fe200078e0210 */
[----:B------:R0:W2:Y:S03]  /*01c0*/  LDG.E.EL R9, desc[UR4][R14.64] ;  /* 0x000000040e097981 */ /* 0x0000a6000c2e1900 */
[----:B-1----:R-:W-:Y:S02]  /*01d0*/  IMAD.WIDE R16, R19, 0x4, R6 ;  /* 0x0000000413107825 */ /* 0x002fe400078e0206 */
[----:B------:R-:W3:Y:S01]  /*01e0*/  LDG.E.EL R12, desc[UR4][R12.64] ;  /* 0x000000040c0c7981 */ /* 0x000ee2000c2e1900 */
[----:B------:R-:W1:Y:S03]  /*01f0*/  LDC.64 R6, c[0x0][0x240] ;  /* 0x00009000ff067b82 */ /* 0x000e660000000a00 */
[----:B------:R-:W3:Y:S01]  /*0200*/  LDG.E.EL R17, desc[UR4][R16.64] ;  /* 0x0000000410117981 */ /* 0x000ee2000c2e1900 */
[----:B0-----:R-:W-:Y:S01]  /*0210*/  HFMA2.MMA R14, -RZ, RZ, 1.625, 0 ;  /* 0x3e800000ff0e7435 */ /* 0x001fe200000001ff */
[----:B-1----:R-:W-:-:S04]  /*0220*/  IMAD.WIDE R6, R0, 0x4, R6 ;  /* 0x0000000400067825 */ /* 0x002fc800078e0206 */
[----:B------:R-:W-:-:S04]  /*0230*/  FADD R18, R18, 9.9999997473787516356e-06 ;  /* 0x3727c5ac12127421 */ /* 0x000fc80000000000 */
[----:B------:R-:W0:Y:S02]  /*0240*/  MUFU.SQRT R19, R18 ;  /* 0x0000001200137308 */ /* 0x000e240000002000 */
[C---:B0-----:R-:W-:Y:S02]  /*0250*/  FSETP.GT.AND P2, PT, R19.reuse, 8.50705917302346158658e+37, PT ;  /* 0x7e8000001300780b */ /* 0x041fe40003f44000 */
[----:B------:R-:W-:-:S11]  /*0260*/  FSETP.GEU.AND P0, PT, R19, 1.175494350822287508e-38, PT ;  /* 0x008000001300780b */ /* 0x000fd60003f0e000 */
[----:B------:R-:W-:-:S04]  /*0270*/  @P2 FMUL R19, R19, 0.25 ;  /* 0x3e80000013132820 */ /* 0x000fc80000400000 */
[----:B------:R-:W-:Y:S01]  /*0280*/  @!P0 FMUL R19, R19, 16777216 ;  /* 0x4b80000013138820 */ /* 0x000fe20000400000 */
[----:B----4-:R-:W-:-:S05]  /*0290*/  FADD R10, R4, R8 ;  /* 0x00000008040a7221 */ /* 0x010fca0000000000 */
[----:B------:R-:W0:Y:S01]  /*02a0*/  MUFU.RCP R19, R19 ;  /* 0x0000001300137308 */ /* 0x000e220000001000 */
[----:B------:R-:W-:Y:S01]  /*02b0*/  FSEL R14, R14, 1, P2 ;  /* 0x3f8000000e0e7808 */ /* 0x000fe20001000000 */
[C---:B------:R-:W-:Y:S01]  /*02c0*/  FADD R11, R5.reuse, R8 ;  /* 0x00000008050b7221 */ /* 0x040fe20000000000 */
[-C--:B------:R-:W-:Y:S02]  /*02d0*/  FSETP.GEU.AND P1, PT, R4, -R8.reuse, PT ;  /* 0x800000080400720b */ /* 0x080fe40003f2e000 */
[----:B------:R-:W-:Y:S01]  /*02e0*/  FSETP.GEU.AND P2, PT, R5, -R8, PT ;  /* 0x800000080500720b */ /* 0x000fe20003f4e000 */
[----:B------:R-:W-:Y:S01]  /*02f0*/  @!P0 FMUL R14, R14, 16777216 ;  /* 0x4b8000000e0e8820 */ /* 0x000fe20000400000 */
[----:B------:R-:W-:Y:S02]  /*0300*/  FSEL R8, R10, RZ, P1 ;  /* 0x000000ff0a087208 */ /* 0x000fe40000800000 */
[----:B------:R-:W-:-:S03]  /*0310*/  FSEL R4, R11, RZ, P2 ;  /* 0x000000ff0b047208 */ /* 0x000fc60001000000 */
[C---:B--2---:R-:W-:Y:S02]  /*0320*/  FADD R8, -R9.reuse, R8 ;  /* 0x0000000809087221 */ /* 0x044fe40000000100 */
[----:B------:R-:W-:Y:S01]  /*0330*/  FADD R4, -R9, R4 ;  /* 0x0000000409047221 */ /* 0x000fe20000000100 */
[----:B0-----:R-:W-:-:S04]  /*0340*/  FMUL R5, R19, R14 ;  /* 0x0000000e13057220 */ /* 0x001fc80000400000 */
[-C--:B------:R-:W-:Y:S01]  /*0350*/  FMUL R8, R8, R5.reuse ;  /* 0x0000000508087220 */ /* 0x080fe20000400000 */
[----:B------:R-:W-:-:S03]  /*0360*/  FMUL R4, R4, R5 ;  /* 0x0000000504047220 */ /* 0x000fc60000400000 */
[C-C-:B---3--:R-:W-:Y:S01]  /*0370*/  FFMA R8, R12.reuse, R8, R17.reuse ;  /* 0x000000080c087223 */ /* 0x148fe20000000011 */
[----:B------:R-:W-:Y:S01]  /*0380*/  FFMA R9, R12, R4, R17 ;  /* 0x000000040c097223 */ /* 0x000fe20000000011 */
[----:B------:R-:W-:Y:S04]  /*0390*/  STG.E.64 desc[UR4][R2.64], R10 ;  /* 0x0000000a02007986 */ /* 0x000fe8000c101b04 */
[----:B------:R-:W-:Y:S01]  /*03a0*/  STG.E.64 desc[UR4][R6.64], R8 ;  /* 0x0000000806007986 */ /* 0x000fe2000c101b04 */
[----:B------:R-:W-:Y:S05]  /*03b0*/  EXIT ;  /* 0x000000000000794d */ /* 0x000fea0003800000 */
.L_x_0:
[----:B------:R-:W-:-:S00]  /*03c0*/  BRA `(.L_x_0) ;  /* 0xfffffffc00fc7947 */ /* 0x000fc0000383ffff */
[----:B------:R-:W-:-:S00]  /*03d0*/  NOP ;  /* 0x0000000000007918 */ /* 0x000fc00000000000 */
        /* <DEDUP_REMOVED lines=10> */
.L_x_1:


//--------------------- .nv.global.init           --------------------------
	.section	.nv.global.init,"aw",@progbits
.nv.global.init:
	.type		_$_str,@object
	.size		_$_str,(_$_str_$_2 - _$_str)
_$_str:
        /*0000*/ 	.byte	0x5f, 0x5f, 0x43, 0x55, 0x44, 0x41, 0x5f, 0x46, 0x54, 0x5a, 0x00
	.type		_$_str_$_2,@object
	.size		_$_str_$_2,(.L_1 - _$_str_$_2)
_$_str_$_2:
        /*000b*/ 	.byte	0x5f, 0x5f, 0x43, 0x55, 0x44, 0x41, 0x5f, 0x50, 0x52, 0x45, 0x43, 0x5f, 0x53, 0x51, 0x52, 0x54
        /*001b*/ 	.byte	0x00
.L_1:


//--------------------- .nv.constant0.triton_poi_fused__native_batch_norm_legit_no_training_convolution_relu_2 --------------------------
	.section	.nv.constant0.triton_poi_fused__native_batch_norm_legit_no_training_convolution_relu_2,"a",@progbits
	.sectionflags	@""
	.align	4
.nv.constant0.triton_poi_fused__native_batch_norm_legit_no_training_convolution_relu_2:
	.zero		588
